	.headerflags	@"EF_CUDA_TEXMODE_UNIFIED EF_CUDA_64BIT_ADDRESS EF_CUDA_ACCELERATORS EF_CUDA_SM90 EF_CUDA_VIRTUAL_SM(EF_CUDA_SM90)"
	.elftype	@"ET_EXEC"


//--------------------- .nv.info                  --------------------------
	.section	.nv.info,"",@"SHT_CUDA_INFO"
	.align	4


	//----- nvinfo : EIATTR_REGCOUNT
	.align		4
        /*0000*/ 	.byte	0x04, 0x2f
        /*0002*/ 	.short	(.L_1 - .L_0)
	.align		4
.L_0:
        /*0004*/ 	.word	index@(triton_mm)
        /*0008*/ 	.word	0x00000040


	//----- nvinfo : EIATTR_MIN_STACK_SIZE
	.align		4
.L_1:
        /*000c*/ 	.byte	0x04, 0x12
        /*000e*/ 	.short	(.L_3 - .L_2)
	.align		4
.L_2:
        /*0010*/ 	.word	index@(triton_mm)
        /*0014*/ 	.word	0x00000000


	//----- nvinfo : EIATTR_FRAME_SIZE
	.align		4
.L_3:
        /*0018*/ 	.byte	0x04, 0x11
        /*001a*/ 	.short	(.L_5 - .L_4)
	.align		4
.L_4:
        /*001c*/ 	.word	index@(triton_mm)
        /*0020*/ 	.word	0x00000000


	//----- nvinfo : EIATTR_MIN_STACK_SIZE
	.align		4
.L_5:
        /*0024*/ 	.byte	0x04, 0x12
        /*0026*/ 	.short	(.L_7 - .L_6)
	.align		4
.L_6:
        /*0028*/ 	.word	index@(triton_mm)
        /*002c*/ 	.word	0x00000000
.L_7:


//--------------------- .nv.info.triton_mm        --------------------------
	.section	.nv.info.triton_mm,"",@"SHT_CUDA_INFO"
	.sectionflags	@""
	.align	4


	//----- nvinfo : EIATTR_CUDA_API_VERSION
	.align		4
        /*0000*/ 	.byte	0x04, 0x37
        /*0002*/ 	.short	(.L_9 - .L_8)
.L_8:
        /*0004*/ 	.word	0x0000007c


	//----- nvinfo : EIATTR_KPARAM_INFO
	.align		4
.L_9:
        /*0008*/ 	.byte	0x04, 0x17
        /*000a*/ 	.short	(.L_11 - .L_10)
.L_10:
        /*000c*/ 	.word	0x00000000
        /*0010*/ 	.short	0x0002
        /*0012*/ 	.short	0x0010
        /*0014*/ 	.byte	0x00, 0xf0, 0x21, 0x00


	//----- nvinfo : EIATTR_KPARAM_INFO
	.align		4
.L_11:
        /*0018*/ 	.byte	0x04, 0x17
        /*001a*/ 	.short	(.L_13 - .L_12)
.L_12:
        /*001c*/ 	.word	0x00000000
        /*0020*/ 	.short	0x0001
        /*0022*/ 	.short	0x0008
        /*0024*/ 	.byte	0x00, 0xf0, 0x21, 0x00


	//----- nvinfo : EIATTR_KPARAM_INFO
	.align		4
.L_13:
        /*0028*/ 	.byte	0x04, 0x17
        /*002a*/ 	.short	(.L_15 - .L_14)
.L_14:
        /*002c*/ 	.word	0x00000000
        /*0030*/ 	.short	0x0000
        /*0032*/ 	.short	0x0000
        /*0034*/ 	.byte	0x00, 0xf0, 0x21, 0x00


	//----- nvinfo : EIATTR_SPARSE_MMA_MASK
	.align		4
.L_15:
        /*0038*/ 	.byte	0x03, 0x50
        /*003a*/ 	.short	0x0000


	//----- nvinfo : EIATTR_MAXREG_COUNT
	.align		4
        /*003c*/ 	.byte	0x03, 0x1b
        /*003e*/ 	.short	0x00ff


	//----- nvinfo : EIATTR_EXIT_INSTR_OFFSETS
	.align		4
        /*0040*/ 	.byte	0x04, 0x1c
        /*0042*/ 	.short	(.L_17 - .L_16)


	//   ....[0]....
.L_16:
        /*0044*/ 	.word	0x00001560


	//   ....[1]....
        /*0048*/ 	.word	0x00001590


	//----- nvinfo : EIATTR_MAX_THREADS
	.align		4
.L_17:
        /*004c*/ 	.byte	0x04, 0x05
        /*004e*/ 	.short	(.L_19 - .L_18)
.L_18:
        /*0050*/ 	.word	0x00000100
        /*0054*/ 	.word	0x00000001
        /*0058*/ 	.word	0x00000001


	//----- nvinfo : EIATTR_CBANK_PARAM_SIZE
	.align		4
.L_19:
        /*005c*/ 	.byte	0x03, 0x19
        /*005e*/ 	.short	0x0018


	//----- nvinfo : EIATTR_PARAM_CBANK
	.align		4
        /*0060*/ 	.byte	0x04, 0x0a
        /*0062*/ 	.short	(.L_21 - .L_20)
	.align		4
.L_20:
        /*0064*/ 	.word	index@(.nv.constant0.triton_mm)
        /*0068*/ 	.short	0x0210
        /*006a*/ 	.short	0x0018


	//----- nvinfo : EIATTR_SW_WAR
	.align		4
.L_21:
        /*006c*/ 	.byte	0x04, 0x36
        /*006e*/ 	.short	(.L_23 - .L_22)
.L_22:
        /*0070*/ 	.word	0x00000008
.L_23:


//--------------------- .nv.callgraph             --------------------------
	.section	.nv.callgraph,"",@"SHT_CUDA_CALLGRAPH"
	.align	4
	.sectionentsize	8
	.align		4
        /*0000*/ 	.word	0x00000000
	.align		4
        /*0004*/ 	.word	0xffffffff
	.align		4
        /*0008*/ 	.word	0x00000000
	.align		4
        /*000c*/ 	.word	0xfffffffe
	.align		4
        /*0010*/ 	.word	0x00000000
	.align		4
        /*0014*/ 	.word	0xfffffffd
	.align		4
        /*0018*/ 	.word	0x00000000
	.align		4
        /*001c*/ 	.word	0xfffffffc


//--------------------- .text.triton_mm           --------------------------
	.section	.text.triton_mm,"ax",@progbits
	.sectionflags	@"SHF_BARRIERS=1"
	.align	128
        .global         triton_mm
        .type           triton_mm,@function
        .size           triton_mm,(.L_x_2 - triton_mm)
        .other          triton_mm,@"STO_CUDA_ENTRY STV_DEFAULT"
triton_mm:
.text.triton_mm:
[----:B------:R-:W1:Y:S08]  /*0000*/  LDC R1, c[0x0][0x28] ;  /* 0x00000a00ff017b82 */ /* 0x000e700000000800 */
[----:B------:R-:W2:Y:S01]  /*0010*/  S2UR UR9, SR_CTAID.X ;  /* 0x00000000000979c3 */ /* 0x000ea20000002500 */
[----:B------:R-:W-:Y:S01]  /*0020*/  UMOV UR10, URZ ;  /* 0x0000003f000a7c82 */ /* 0x000fe20008000000 */
[----:B------:R-:W3:Y:S01]  /*0030*/  S2R R42, SR_TID.X ;  /* 0x00000000002a7919 */ /* 0x000ee20000002100 */
[----:B------:R-:W-:Y:S01]  /*0040*/  ULDC.64 UR20, c[0x0][0x208] ;  /* 0x0000820000147ab9 */ /* 0x000fe20000000a00 */
[----:B------:R-:W-:-:S04]  /*0050*/  UMOV UR12, 0x3 ;  /* 0x00000003000c7882 */ /* 0x000fc80000000000 */
[----:B------:R-:W4:Y:S08]  /*0060*/  S2UR UR14, SR_CgaCtaId ;  /* 0x00000000000e79c3 */ /* 0x000f300000008800 */
[----:B------:R-:W5:Y:S01]  /*0070*/  LDC.64 R24, c[0x0][0x210] ;  /* 0x00008400ff187b82 */ /* 0x000f620000000a00 */
[----:B--2---:R-:W-:-:S04]  /*0080*/  UIMAD.WIDE UR4, UR9, 0x38e38e39, URZ ;  /* 0x38e38e39090478a5 */ /* 0x004fc8000f8e023f */
[----:B------:R-:W-:-:S03]  /*0090*/  USHF.R.U32.HI UR18, URZ, 0x1f, UR5 ;  /* 0x0000001f3f127899 */ /* 0x000fc60008011605 */
[----:B------:R-:W-:Y:S01]  /*00a0*/  UMOV UR4, 0xfffffff8 ;  /* 0xfffffff800047882 */ /* 0x000fe20000000000 */
[----:B------:R-:W-:Y:S01]  /*00b0*/  ULEA.HI.SX32 UR18, UR5, UR18, 0x18 ;  /* 0x0000001205127291 */ /* 0x000fe2000f8fc23f */
[C---:B---3--:R-:W-:Y:S01]  /*00c0*/  IMAD.SHL.U32 R55, R42.reuse, 0x8, RZ ;  /* 0x000000082a377824 */ /* 0x048fe200078e00ff */
[--C-:B------:R-:W-:Y:S02]  /*00d0*/  SHF.R.U32.HI R52, RZ, 0x1, R42.reuse ;  /* 0x00000001ff347819 */ /* 0x100fe4000001162a */
[----:B------:R-:W-:Y:S01]  /*00e0*/  UIMAD UR4, UR18, UR4, 0x1 ;  /* 0x00000001120474a4 */ /* 0x000fe2000f8e0204 */
[----:B------:R-:W-:Y:S01]  /*00f0*/  IMAD.SHL.U32 R19, R42, 0x4, RZ ;  /* 0x000000042a137824 */ /* 0x000fe200078e00ff */
[----:B------:R-:W-:Y:S01]  /*0100*/  UIMAD UR6, UR18, -0x480, UR9 ;  /* 0xfffffb80120678a4 */ /* 0x000fe2000f8e0209 */
[----:B------:R-:W-:Y:S01]  /*0110*/  SHF.R.U32.HI R53, RZ, 0x4, R42 ;  /* 0x00000004ff357819 */ /* 0x000fe2000001162a */
[----:B------:R-:W-:Y:S01]  /*0120*/  UISETP.LT.AND UP0, UPT, UR4, 0x8, UPT ;  /* 0x000000080400788c */ /* 0x000fe2000bf01270 */
[----:B------:R-:W-:-:S02]  /*0130*/  LOP3.LUT R54, R55, 0x38, RZ, 0xc0, !PT ;  /* 0x0000003837367812 */ /* 0x000fc400078ec0ff */
[----:B------:R-:W-:Y:S01]  /*0140*/  LOP3.LUT R52, R52, 0x38, R19, 0x48, !PT ;  /* 0x0000003834347812 */ /* 0x000fe200078e4813 */
[----:B------:R-:W-:Y:S01]  /*0150*/  USEL UR16, UR4, 0x8, UP0 ;  /* 0x0000000804107887 */ /* 0x000fe20008000000 */
[----:B------:R-:W-:Y:S01]  /*0160*/  IMAD.U32 R2, RZ, RZ, UR6 ;  /* 0x00000006ff027e24 */ /* 0x000fe2000f8e00ff */
[----:B------:R-:W-:Y:S02]  /*0170*/  SGXT.U32 R53, R53, 0x4 ;  /* 0x000000043535781a */ /* 0x000fe40000000000 */
[----:B------:R-:W-:Y:S01]  /*0180*/  ULOP3.LUT UR6, UR6, UR16, URZ, 0x3c, !UPT ;  /* 0x0000001006067292 */ /* 0x000fe2000f8e3c3f */
[----:B------:R-:W-:Y:S01]  /*0190*/  LOP3.LUT R52, R52, 0x4, R19, 0xf8, !PT ;  /* 0x0000000434347812 */ /* 0x000fe200078ef813 */
[----:B------:R-:W-:Y:S01]  /*01a0*/  ULOP3.LUT UR15, URZ, UR16, URZ, 0x33, !UPT ;  /* 0x000000103f0f7292 */ /* 0x000fe2000f8e333f */
[----:B------:R-:W-:Y:S02]  /*01b0*/  IABS R0, UR16 ;  /* 0x0000001000007c13 */ /* 0x000fe40008000000 */
[----:B------:R-:W-:Y:S01]  /*01c0*/  IABS R2, R2 ;  /* 0x0000000200027213 */ /* 0x000fe20000000000 */
[----:B------:R-:W-:Y:S01]  /*01d0*/  IMAD R52, R53, 0x40, R52 ;  /* 0x0000004035347824 */ /* 0x000fe200078e0234 */
[----:B------:R-:W-:-:S02]  /*01e0*/  R2UR UR8, R0 ;  /* 0x00000000000872ca */ /* 0x000fc400000e0000 */
[----:B------:R-:W-:Y:S02]  /*01f0*/  R2UR UR4, R2 ;  /* 0x00000000020472ca */ /* 0x000fe400000e0000 */
[--C-:B------:R-:W-:Y:S02]  /*0200*/  SHF.R.U32.HI R2, RZ, 0x3, R42.reuse ;  /* 0x00000003ff027819 */ /* 0x100fe4000001162a */
[----:B------:R-:W-:Y:S02]  /*0210*/  LOP3.LUT R19, R19, 0x3c, RZ, 0xc0, !PT ;  /* 0x0000003c13137812 */ /* 0x000fe400078ec0ff */
[--C-:B------:R-:W-:Y:S02]  /*0220*/  SHF.R.U32.HI R47, RZ, 0x4, R42.reuse ;  /* 0x00000004ff2f7819 */ /* 0x100fe4000001162a */
[----:B------:R-:W-:Y:S01]  /*0230*/  SHF.R.U32.HI R45, RZ, 0x5, R42 ;  /* 0x00000005ff2d7819 */ /* 0x000fe2000001162a */
[----:B-1---5:R-:W-:Y:S01]  /*0240*/  IMAD.WIDE.U32 R18, R19, 0x2, R24 ;  /* 0x0000000213127825 */ /* 0x022fe200078e0018 */
[----:B------:R-:W-:Y:S01]  /*0250*/  SGXT.U32 R47, R47, 0x1 ;  /* 0x000000012f2f781a */ /* 0x000fe20000000000 */
[----:B------:R-:W1:Y:S01]  /*0260*/  I2F.RP R4, UR8 ;  /* 0x0000000800047d06 */ /* 0x000e620008209400 */
[----:B------:R-:W-:-:S02]  /*0270*/  SGXT.U32 R45, R45, 0x3 ;  /* 0x000000032d2d781a */ /* 0x000fc40000000000 */
[----:B------:R-:W-:Y:S02]  /*0280*/  LOP3.LUT R46, R47, 0x7, R42, 0x78, !PT ;  /* 0x000000072f2e7812 */ /* 0x000fe400078e782a */
[C---:B------:R-:W-:Y:S01]  /*0290*/  LOP3.LUT R56, R42.reuse, 0x1f, RZ, 0xc0, !PT ;  /* 0x0000001f2a387812 */ /* 0x040fe200078ec0ff */
[----:B------:R-:W-:Y:S01]  /*02a0*/  IMAD.SHL.U32 R44, R45, 0x8, RZ ;  /* 0x000000082d2c7824 */ /* 0x000fe200078e00ff */
[----:B------:R-:W-:Y:S01]  /*02b0*/  LOP3.LUT R57, R42, 0x8, RZ, 0xc0, !PT ;  /* 0x000000082a397812 */ /* 0x000fe200078ec0ff */
[----:B------:R-:W-:Y:S01]  /*02c0*/  IMAD.SHL.U32 R46, R46, 0x8, RZ ;  /* 0x000000082e2e7824 */ /* 0x000fe200078e00ff */
[----:B-1----:R-:W1:Y:S02]  /*02d0*/  MUFU.RCP R3, R4 ;  /* 0x0000000400037308 */ /* 0x002e640000001000 */
[----:B-1----:R-:W-:-:S06]  /*02e0*/  VIADD R3, R3, 0xffffffe ;  /* 0x0ffffffe03037836 */ /* 0x002fcc0000000000 */
[----:B------:R-:W1:Y:S02]  /*02f0*/  F2I.FTZ.U32.TRUNC.NTZ R0, R3 ;  /* 0x0000000300007305 */ /* 0x000e64000021f000 */
[----:B-1----:R-:W-:Y:S02]  /*0300*/  R2UR UR11, R0 ;  /* 0x00000000000b72ca */ /* 0x002fe400000e0000 */
[----:B------:R-:W-:Y:S02]  /*0310*/  IABS R0, UR16 ;  /* 0x0000001000007c13 */ /* 0x000fe40008000000 */
[----:B------:R-:W-:-:S03]  /*0320*/  SHF.R.U32.HI R3, RZ, 0x3, R42 ;  /* 0x00000003ff037819 */ /* 0x000fc6000001162a */
[----:B------:R-:W-:Y:S01]  /*0330*/  IMAD.MOV R0, RZ, RZ, -R0 ;  /* 0x000000ffff007224 */ /* 0x000fe200078e0a00 */
[----:B------:R-:W-:-:S04]  /*0340*/  SGXT.U32 R3, R3, 0x1 ;  /* 0x000000010303781a */ /* 0x000fc80000000000 */
[----:B------:R-:W-:Y:S01]  /*0350*/  R2UR UR7, R0 ;  /* 0x00000000000772ca */ /* 0x000fe200000e0000 */
[----:B------:R-:W-:Y:S01]  /*0360*/  UIADD3 UR5, URZ, -UR11, URZ ;  /* 0x8000000b3f057290 */ /* 0x000fe2000fffe03f */
[----:B------:R-:W-:Y:S02]  /*0370*/  LOP3.LUT R5, R3, 0x6, R2, 0xf8, !PT ;  /* 0x0000000603057812 */ /* 0x000fe400078ef802 */
[----:B------:R-:W-:Y:S01]  /*0380*/  LOP3.LUT R14, R3, 0x7, R42, 0x78, !PT ;  /* 0x00000007030e7812 */ /* 0x000fe200078e782a */
[----:B------:R-:W-:Y:S02]  /*0390*/  UIMAD UR5, UR5, UR8, URZ ;  /* 0x00000008050572a4 */ /* 0x000fe4000f8e023f */
[----:B------:R-:W-:Y:S01]  /*03a0*/  IMAD.SHL.U32 R0, R5, 0x8, RZ ;  /* 0x0000000805007824 */ /* 0x000fe200078e00ff */
[----:B------:R-:W-:Y:S01]  /*03b0*/  LOP3.LUT R5, R5, 0x18, R2, 0xf8, !PT ;  /* 0x0000001805057812 */ /* 0x000fe200078ef802 */
[----:B------:R-:W-:Y:S01]  /*03c0*/  UIMAD.WIDE.U32 UR10, UR11, UR5, UR10 ;  /* 0x000000050b0a72a5 */ /* 0x000fe2000f8e000a */
[----:B------:R-:W-:-:S02]  /*03d0*/  IMAD.SHL.U32 R14, R14, 0x8, RZ ;  /* 0x000000080e0e7824 */ /* 0x000fc400078e00ff */
[----:B------:R-:W-:Y:S01]  /*03e0*/  LOP3.LUT R7, R0, 0x38, R55, 0x78, !PT ;  /* 0x0000003800077812 */ /* 0x000fe200078e7837 */
[C---:B------:R-:W-:Y:S01]  /*03f0*/  IMAD.SHL.U32 R2, R5.reuse, 0x40, RZ ;  /* 0x0000004005027824 */ /* 0x040fe200078e00ff */
[C---:B------:R-:W-:Y:S02]  /*0400*/  LOP3.LUT R0, R5.reuse, 0x40, RZ, 0xfc, !PT ;  /* 0x0000004005007812 */ /* 0x040fe400078efcff */
[----:B------:R-:W-:Y:S01]  /*0410*/  UMOV UR17, UR11 ;  /* 0x0000000b00117c82 */ /* 0x000fe20008000000 */
[C---:B------:R-:W-:Y:S01]  /*0420*/  LOP3.LUT R50, R5.reuse, 0x20, RZ, 0xfc, !PT ;  /* 0x0000002005327812 */ /* 0x040fe200078efcff */
[----:B------:R-:W-:Y:S01]  /*0430*/  UIMAD.WIDE.U32 UR10, UR17, UR4, URZ ;  /* 0x00000004110a72a5 */ /* 0x000fe2000f8e003f */
[----:B------:R-:W-:Y:S01]  /*0440*/  IMAD.SHL.U32 R0, R0, 0x40, RZ ;  /* 0x0000004000007824 */ /* 0x000fe200078e00ff */
[-C--:B------:R-:W-:Y:S02]  /*0450*/  LOP3.LUT R51, R2, R7.reuse, RZ, 0xfc, !PT ;  /* 0x0000000702337212 */ /* 0x080fe400078efcff */
[----:B------:R-:W-:Y:S01]  /*0460*/  LOP3.LUT R48, R5, 0x60, RZ, 0xfc, !PT ;  /* 0x0000006005307812 */ /* 0x000fe200078efcff */
[----:B------:R-:W-:Y:S01]  /*0470*/  IMAD.SHL.U32 R50, R50, 0x40, RZ ;  /* 0x0000004032327824 */ /* 0x000fe200078e00ff */
[-C--:B------:R-:W-:Y:S01]  /*0480*/  LOP3.LUT R49, R0, R7.reuse, RZ, 0xfc, !PT ;  /* 0x0000000700317212 */ /* 0x080fe200078efcff */
[----:B------:R-:W-:Y:S01]  /*0490*/  UMOV UR5, UR11 ;  /* 0x0000000b00057c82 */ /* 0x000fe20008000000 */
[----:B------:R-:W-:Y:S01]  /*04a0*/  IMAD.SHL.U32 R51, R51, 0x2, RZ ;  /* 0x0000000233337824 */ /* 0x000fe200078e00ff */
[----:B------:R-:W-:Y:S01]  /*04b0*/  UIMAD UR4, UR5, UR7, UR4 ;  /* 0x00000007050472a4 */ /* 0x000fe2000f8e0204 */
[----:B------:R-:W-:Y:S01]  /*04c0*/  IMAD.SHL.U32 R48, R48, 0x40, RZ ;  /* 0x0000004030307824 */ /* 0x000fe200078e00ff */
[----:B------:R-:W-:Y:S01]  /*04d0*/  LOP3.LUT R50, R50, R7, RZ, 0xfc, !PT ;  /* 0x0000000732327212 */ /* 0x000fe200078efcff */
[----:B------:R-:W-:Y:S01]  /*04e0*/  IMAD.SHL.U32 R49, R49, 0x2, RZ ;  /* 0x0000000231317824 */ /* 0x000fe200078e00ff */
[----:B------:R-:W-:-:S02]  /*04f0*/  UISETP.GT.U32.AND UP0, UPT, UR8, UR4, UPT ;  /* 0x000000040800728c */ /* 0x000fc4000bf04070 */
[----:B------:R-:W-:Y:S01]  /*0500*/  LOP3.LUT R48, R48, R7, RZ, 0xfc, !PT ;  /* 0x0000000730307212 */ /* 0x000fe200078efcff */
[----:B------:R-:W-:Y:S01]  /*0510*/  IMAD.SHL.U32 R50, R50, 0x2, RZ ;  /* 0x0000000232327824 */ /* 0x000fe200078e00ff */
[----:B------:R-:W-:Y:S01]  /*0520*/  UMOV UR10, URZ ;  /* 0x0000003f000a7c82 */ /* 0x000fe20008000000 */
[----:B------:R-:W-:Y:S02]  /*0530*/  UMOV UR11, 0xffffffc0 ;  /* 0xffffffc0000b7882 */ /* 0x000fe40000000000 */
[----:B------:R-:W-:-:S04]  /*0540*/  IMAD.SHL.U32 R48, R48, 0x2, RZ ;  /* 0x0000000230307824 */ /* 0x000fc800078e00ff */
[----:B------:R-:W-:Y:S02]  /*0550*/  @!UP0 UIADD3 UR4, UR4, -UR8, URZ ;  /* 0x8000000804048290 */ /* 0x000fe4000fffe03f */
[----:B------:R-:W-:Y:S02]  /*0560*/  @!UP0 UIADD3 UR5, UR5, 0x1, URZ ;  /* 0x0000000105058890 */ /* 0x000fe4000fffe03f */
[----:B------:R-:W-:Y:S02]  /*0570*/  UISETP.GE.U32.AND UP1, UPT, UR4, UR8, UPT ;  /* 0x000000080400728c */ /* 0x000fe4000bf26070 */
[----:B------:R-:W-:Y:S01]  /*0580*/  UISETP.GE.AND UP0, UPT, UR6, URZ, UPT ;  /* 0x0000003f0600728c */ /* 0x000fe2000bf06270 */
[----:B------:R-:W-:Y:S02]  /*0590*/  UMOV UR4, 0x400 ;  /* 0x0000040000047882 */ /* 0x000fe40000000000 */
[----:B----4-:R-:W-:-:S04]  /*05a0*/  UPRMT UR14, UR14, 0x654, UR4 ;  /* 0x000006540e0e7896 */ /* 0x010fc80008000004 */
[----:B------:R-:W-:Y:S02]  /*05b0*/  UIADD3 UR13, UR14, 0x2000, URZ ;  /* 0x000020000e0d7890 */ /* 0x000fe4000fffe03f */
[----:B------:R-:W-:Y:S01]  /*05c0*/  @UP1 UIADD3 UR5, UR5, 0x1, URZ ;  /* 0x0000000105051890 */ /* 0x000fe2000fffe03f */
[----:B------:R-:W-:Y:S01]  /*05d0*/  LEA R52, R52, UR14, 0x1 ;  /* 0x0000000e34347c11 */ /* 0x000fe2000f8e08ff */
[----:B------:R-:W-:Y:S01]  /*05e0*/  UISETP.NE.AND UP1, UPT, UR16, URZ, UPT ;  /* 0x0000003f1000728c */ /* 0x000fe2000bf25270 */
[----:B------:R-:W-:Y:S01]  /*05f0*/  VIADD R27, R51, UR14 ;  /* 0x0000000e331b7c36 */ /* 0x000fe20008000000 */
[----:B------:R-:W-:Y:S01]  /*0600*/  @!UP0 UIADD3 UR5, -UR5, URZ, URZ ;  /* 0x0000003f05058290 */ /* 0x000fe2000fffe13f */
[----:B------:R-:W-:Y:S01]  /*0610*/  VIADD R17, R50, UR14 ;  /* 0x0000000e32117c36 */ /* 0x000fe20008000000 */
[----:B------:R-:W-:Y:S01]  /*0620*/  @!PT LDS RZ, [RZ] ;  /* 0x00000000fffff984 */ /* 0x000fe20000000800 */
[----:B------:R-:W-:Y:S01]  /*0630*/  @!PT LDS RZ, [RZ] ;  /* 0x00000000fffff984 */ /* 0x000fe20000000800 */
[----:B------:R-:W-:Y:S01]  /*0640*/  @!PT LDS RZ, [RZ] ;  /* 0x00000000fffff984 */ /* 0x000fe20000000800 */
[----:B------:R-:W-:Y:S01]  /*0650*/  LDGSTS.E.LTC128B.64 [R52], desc[UR20][R18.64] ;  /* 0x0000000012347fae */ /* 0x000fe2000b921b54 */
[----:B------:R-:W-:Y:S01]  /*0660*/  VIADD R15, R49, UR14 ;  /* 0x0000000e310f7c36 */ /* 0x000fe20008000000 */
[----:B------:R-:W-:Y:S01]  /*0670*/  USEL UR6, UR15, UR5, !UP1 ;  /* 0x000000050f067287 */ /* 0x000fe2000c800000 */
[----:B------:R-:W-:Y:S01]  /*0680*/  VIADD R21, R48, UR14 ;  /* 0x0000000e30157c36 */ /* 0x000fe20008000000 */
[----:B------:R-:W0:Y:S01]  /*0690*/  LDGDEPBAR ;  /* 0x00000000000079af */ /* 0x000e220000000000 */
[----:B------:R-:W-:Y:S01]  /*06a0*/  UMOV UR4, UR14 ;  /* 0x0000000e00047c82 */ /* 0x000fe20008000000 */
[----:B------:R-:W-:Y:S01]  /*06b0*/  USHF.L.U32 UR6, UR6, 0x7, URZ ;  /* 0x0000000706067899 */ /* 0x000fe2000800063f */
[----:B------:R-:W-:-:S05]  /*06c0*/  UMOV UR5, UR13 ;  /* 0x0000000d00057c82 */ /* 0x000fca0008000000 */
[----:B------:R-:W-:Y:S01]  /*06d0*/  IMAD.U32 R6, RZ, RZ, UR6 ;  /* 0x00000006ff067e24 */ /* 0x000fe2000f8e00ff */
[----:B------:R-:W-:Y:S01]  /*06e0*/  LOP3.LUT R12, R5, UR6, RZ, 0xfc, !PT ;  /* 0x00000006050c7c12 */ /* 0x000fe2000f8efcff */
[----:B------:R-:W-:Y:S02]  /*06f0*/  IMAD.U32 R2, RZ, RZ, UR6 ;  /* 0x00000006ff027e24 */ /* 0x000fe4000f8e00ff */
[----:B------:R-:W-:Y:S01]  /*0700*/  IMAD.U32 R0, RZ, RZ, UR6 ;  /* 0x00000006ff007e24 */ /* 0x000fe2000f8e00ff */
[----:B------:R-:W-:Y:S01]  /*0710*/  LOP3.LUT R6, R6, 0x20, R5, 0xfe, !PT ;  /* 0x0000002006067812 */ /* 0x000fe200078efe05 */
[----:B------:R-:W-:Y:S01]  /*0720*/  IMAD.HI R8, R12, 0x38e38e39, RZ ;  /* 0x38e38e390c087827 */ /* 0x000fe200078e02ff */
[----:B------:R-:W-:Y:S02]  /*0730*/  LOP3.LUT R2, R2, 0x40, R5, 0xfe, !PT ;  /* 0x0000004002027812 */ /* 0x000fe400078efe05 */
[----:B------:R-:W-:Y:S01]  /*0740*/  LOP3.LUT R0, R0, 0x60, R5, 0xfe, !PT ;  /* 0x0000006000007812 */ /* 0x000fe200078efe05 */
[----:B------:R-:W-:Y:S01]  /*0750*/  IMAD.HI R4, R6, 0x38e38e39, RZ ;  /* 0x38e38e3906047827 */ /* 0x000fe200078e02ff */
[----:B------:R-:W-:-:S03]  /*0760*/  SHF.R.U32.HI R23, RZ, 0x1f, R8 ;  /* 0x0000001fff177819 */ /* 0x000fc60000011608 */
[----:B------:R-:W-:Y:S01]  /*0770*/  IMAD.HI R10, R2, 0x38e38e39, RZ ;  /* 0x38e38e39020a7827 */ /* 0x000fe200078e02ff */
[----:B------:R-:W-:Y:S02]  /*0780*/  SHF.R.U32.HI R11, RZ, 0x1f, R4 ;  /* 0x0000001fff0b7819 */ /* 0x000fe40000011604 */
[----:B------:R-:W-:Y:S01]  /*0790*/  LEA.HI.SX32 R23, R8, R23, 0x14 ;  /* 0x0000001708177211 */ /* 0x000fe200078fa2ff */
[----:B------:R-:W-:Y:S01]  /*07a0*/  IMAD.HI R8, R0, 0x38e38e39, RZ ;  /* 0x38e38e3900087827 */ /* 0x000fe200078e02ff */
[----:B------:R-:W-:Y:S02]  /*07b0*/  LEA.HI.SX32 R11, R4, R11, 0x14 ;  /* 0x0000000b040b7211 */ /* 0x000fe400078fa2ff */
[----:B------:R-:W1:Y:S01]  /*07c0*/  LDC.64 R4, c[0x0][0x218] ;  /* 0x00008600ff047b82 */ /* 0x000e620000000a00 */
[----:B------:R-:W-:Y:S01]  /*07d0*/  SHF.R.U32.HI R9, RZ, 0x1f, R10 ;  /* 0x0000001fff097819 */ /* 0x000fe2000001160a */
[----:B------:R-:W-:Y:S01]  /*07e0*/  IMAD R23, R23, -0x4800, R12 ;  /* 0xffffb80017177824 */ /* 0x000fe200078e020c */
[----:B------:R-:W-:Y:S01]  /*07f0*/  SHF.R.U32.HI R7, RZ, 0x1f, R8 ;  /* 0x0000001fff077819 */ /* 0x000fe20000011608 */
[----:B------:R-:W-:Y:S01]  /*0800*/  IMAD R11, R11, -0x4800, R6 ;  /* 0xffffb8000b0b7824 */ /* 0x000fe200078e0206 */
[----:B------:R-:W-:Y:S01]  /*0810*/  LEA.HI.SX32 R9, R10, R9, 0x14 ;  /* 0x000000090a097211 */ /* 0x000fe200078fa2ff */
[--C-:B------:R-:W-:Y:S01]  /*0820*/  IMAD R23, R23, 0xc00, R54.reuse ;  /* 0x00000c0017177824 */ /* 0x100fe200078e0236 */
[----:B------:R-:W-:Y:S01]  /*0830*/  LEA.HI.SX32 R7, R8, R7, 0x14 ;  /* 0x0000000708077211 */ /* 0x000fe200078fa2ff */
[----:B------:R-:W-:-:S02]  /*0840*/  IMAD R6, R11, 0xc00, R54 ;  /* 0x00000c000b067824 */ /* 0x000fc400078e0236 */
[----:B------:R-:W-:Y:S02]  /*0850*/  IMAD R9, R9, -0x4800, R2 ;  /* 0xffffb80009097824 */ /* 0x000fe400078e0202 */
[----:B------:R-:W-:Y:S02]  /*0860*/  IMAD R7, R7, -0x4800, R0 ;  /* 0xffffb80007077824 */ /* 0x000fe400078e0200 */
[--C-:B------:R-:W-:Y:S02]  /*0870*/  IMAD R8, R9, 0xc00, R54.reuse ;  /* 0x00000c0009087824 */ /* 0x100fe400078e0236 */
[----:B------:R-:W-:Y:S02]  /*0880*/  IMAD R10, R7, 0xc00, R54 ;  /* 0x00000c00070a7824 */ /* 0x000fe400078e0236 */
[----:B-1----:R-:W-:-:S04]  /*0890*/  IMAD.WIDE R22, R23, 0x2, R4 ;  /* 0x0000000217167825 */ /* 0x002fc800078e0204 */
[--C-:B------:R-:W-:Y:S01]  /*08a0*/  IMAD.WIDE R6, R6, 0x2, R4.reuse ;  /* 0x0000000206067825 */ /* 0x100fe200078e0204 */
[----:B------:R-:W-:Y:S01]  /*08b0*/  LDGSTS.E.BYPASS.LTC128B.128 [R27+0x2000], desc[UR20][R22.64] ;  /* 0x02000000161b7fae */ /* 0x000fe2000b901d54 */
[----:B------:R-:W-:Y:S02]  /*08c0*/  IADD3 R38, P0, R22, 0x200, RZ ;  /* 0x0000020016267810 */ /* 0x000fe40007f1e0ff */
[--C-:B------:R-:W-:Y:S01]  /*08d0*/  IMAD.WIDE R8, R8, 0x2, R4.reuse ;  /* 0x0000000208087825 */ /* 0x100fe200078e0204 */
[----:B------:R-:W-:Y:S01]  /*08e0*/  LDGSTS.E.BYPASS.LTC128B.128 [R17+0x2000], desc[UR20][R6.64] ;  /* 0x0200000006117fae */ /* 0x000fe2000b901d54 */
[----:B------:R-:W-:Y:S02]  /*08f0*/  IADD3 R36, P1, R6, 0x200, RZ ;  /* 0x0000020006247810 */ /* 0x000fe40007f3e0ff */
[----:B------:R-:W-:Y:S01]  /*0900*/  IMAD.WIDE R10, R10, 0x2, R4 ;  /* 0x000000020a0a7825 */ /* 0x000fe200078e0204 */
[----:B------:R-:W-:Y:S01]  /*0910*/  LDGSTS.E.BYPASS.LTC128B.128 [R15+0x2000], desc[UR20][R8.64] ;  /* 0x02000000080f7fae */ /* 0x000fe2000b901d54 */
[----:B------:R-:W-:-:S02]  /*0920*/  LOP3.LUT R4, R42, 0xf, RZ, 0xc0, !PT ;  /* 0x0000000f2a047812 */ /* 0x000fc400078ec0ff */
[----:B------:R-:W-:Y:S01]  /*0930*/  IMAD.SHL.U32 R5, R47, 0x40, RZ ;  /* 0x000000402f057824 */ /* 0x000fe200078e00ff */
[----:B------:R-:W-:Y:S01]  /*0940*/  LDGSTS.E.BYPASS.LTC128B.128 [R21+0x2000], desc[UR20][R10.64] ;  /* 0x020000000a157fae */ /* 0x000fe2000b901d54 */
[----:B------:R-:W-:Y:S01]  /*0950*/  IMAD.X R39, RZ, RZ, R23, P0 ;  /* 0x000000ffff277224 */ /* 0x000fe200000e0617 */
[----:B------:R-:W-:Y:S01]  /*0960*/  IADD3 R32, P3, R10, 0x200, RZ ;  /* 0x000002000a207810 */ /* 0x000fe20007f7e0ff */
[----:B------:R-:W-:Y:S01]  /*0970*/  IMAD.SHL.U32 R13, R4, 0x40, RZ ;  /* 0x00000040040d7824 */ /* 0x000fe200078e00ff */
[----:B------:R-:W0:Y:S01]  /*0980*/  LDGDEPBAR ;  /* 0x00000000000079af */ /* 0x000e220000000000 */
[----:B------:R-:W-:Y:S01]  /*0990*/  LOP3.LUT R5, R5, R44, RZ, 0xfc, !PT ;  /* 0x0000002c05057212 */ /* 0x000fe200078efcff */
[----:B------:R-:W-:Y:S01]  /*09a0*/  IMAD.X R37, RZ, RZ, R7, P1 ;  /* 0x000000ffff257224 */ /* 0x000fe200008e0607 */
[----:B------:R-:W-:Y:S02]  /*09b0*/  BAR.SYNC.DEFER_BLOCKING 0x0 ;  /* 0x0000000000007b1d */ /* 0x000fe40000010000 */
[----:B------:R-:W-:Y:S01]  /*09c0*/  LOP3.LUT R5, R5, 0x7, R42, 0xf8, !PT ;  /* 0x0000000705057812 */ /* 0x000fe200078ef82a */
[----:B------:R-:W-:Y:S01]  /*09d0*/  IMAD.X R31, RZ, RZ, R11, P3 ;  /* 0x000000ffff1f7224 */ /* 0x000fe200018e060b */
[----:B------:R-:W-:-:S02]  /*09e0*/  LOP3.LUT R46, R46, R13, RZ, 0xfc, !PT ;  /* 0x0000000d2e2e7212 */ /* 0x000fc400078efcff */
[----:B------:R-:W-:Y:S01]  /*09f0*/  IADD3 R34, P2, R8, 0x200, RZ ;  /* 0x0000020008227810 */ /* 0x000fe20007f5e0ff */
[----:B------:R-:W-:Y:S02]  /*0a00*/  IMAD.SHL.U32 R5, R5, 0x40, RZ ;  /* 0x0000004005057824 */ /* 0x000fe400078e00ff */
[----:B------:R-:W-:Y:S02]  /*0a10*/  IMAD.SHL.U32 R46, R46, 0x2, RZ ;  /* 0x000000022e2e7824 */ /* 0x000fe400078e00ff */
[----:B------:R-:W-:Y:S01]  /*0a20*/  IMAD.X R35, RZ, RZ, R9, P2 ;  /* 0x000000ffff237224 */ /* 0x000fe200010e0609 */
[----:B------:R-:W-:-:S05]  /*0a30*/  LOP3.LUT R43, R5, R14, RZ, 0xfc, !PT ;  /* 0x0000000e052b7212 */ /* 0x000fca00078efcff */
[----:B------:R-:W-:Y:S01]  /*0a40*/  IMAD.SHL.U32 R43, R43, 0x2, RZ ;  /* 0x000000022b2b7824 */ /* 0x000fe200078e00ff */
[----:B------:R-:W-:Y:S01]  /*0a50*/  @!PT LDS RZ, [RZ] ;  /* 0x00000000fffff984 */ /* 0x000fe20000000800 */
[----:B------:R-:W-:Y:S01]  /*0a60*/  @!PT LDS RZ, [RZ] ;  /* 0x00000000fffff984 */ /* 0x000fe20000000800 */
[----:B------:R-:W-:Y:S01]  /*0a70*/  @!PT LDS RZ, [RZ] ;  /* 0x00000000fffff984 */ /* 0x000fe20000000800 */
[----:B------:R-:W-:Y:S04]  /*0a80*/  LDGSTS.E.LTC128B.64 [R52+0x800], desc[UR20][R18.64+0x80] ;  /* 0x0080008012347fae */ /* 0x000fe8000b921b54 */
[----:B------:R-:W0:Y:S04]  /*0a90*/  LDGDEPBAR ;  /* 0x00000000000079af */ /* 0x000e280000000000 */
[----:B------:R-:W-:Y:S04]  /*0aa0*/  LDGSTS.E.BYPASS.LTC128B.128 [R27+0x6000], desc[UR20][R22.64+0x80] ;  /* 0x06000080161b7fae */ /* 0x000fe8000b901d54 */
[----:B------:R-:W-:Y:S04]  /*0ab0*/  LDGSTS.E.BYPASS.LTC128B.128 [R17+0x6000], desc[UR20][R6.64+0x80] ;  /* 0x0600008006117fae */ /* 0x000fe8000b901d54 */
[----:B------:R-:W-:Y:S04]  /*0ac0*/  LDGSTS.E.BYPASS.LTC128B.128 [R15+0x6000], desc[UR20][R8.64+0x80] ;  /* 0x06000080080f7fae */ /* 0x000fe8000b901d54 */
[----:B------:R-:W-:Y:S04]  /*0ad0*/  LDGSTS.E.BYPASS.LTC128B.128 [R21+0x6000], desc[UR20][R10.64+0x80] ;  /* 0x060000800a157fae */ /* 0x000fe8000b901d54 */
[----:B------:R-:W0:Y:S01]  /*0ae0*/  LDGDEPBAR ;  /* 0x00000000000079af */ /* 0x000e220000000000 */
[----:B------:R-:W-:Y:S06]  /*0af0*/  BAR.SYNC.DEFER_BLOCKING 0x0 ;  /* 0x0000000000007b1d */ /* 0x000fec0000010000 */
        /* <DEDUP_REMOVED lines=14> */
[----:B------:R1:W-:Y:S04]  /*0be0*/  LDGSTS.E.LTC128B.64 [R52+0x1800], desc[UR20][R18.64+0x180] ;  /* 0x0180018012347fae */ /* 0x0003e8000b921b54 */
[----:B------:R-:W0:Y:S04]  /*0bf0*/  LDGDEPBAR ;  /* 0x00000000000079af */ /* 0x000e280000000000 */
[----:B------:R-:W-:Y:S04]  /*0c00*/  LDGSTS.E.BYPASS.LTC128B.128 [R27+0xe000], desc[UR20][R22.64+0x180] ;  /* 0x0e000180161b7fae */ /* 0x000fe8000b901d54 */
[----:B------:R2:W-:Y:S04]  /*0c10*/  LDGSTS.E.BYPASS.LTC128B.128 [R17+0xe000], desc[UR20][R6.64+0x180] ;  /* 0x0e00018006117fae */ /* 0x0005e8000b901d54 */
[----:B------:R3:W-:Y:S04]  /*0c20*/  LDGSTS.E.BYPASS.LTC128B.128 [R15+0xe000], desc[UR20][R8.64+0x180] ;  /* 0x0e000180080f7fae */ /* 0x0007e8000b901d54 */
[----:B------:R4:W-:Y:S04]  /*0c30*/  LDGSTS.E.BYPASS.LTC128B.128 [R21+0xe000], desc[UR20][R10.64+0x180] ;  /* 0x0e0001800a157fae */ /* 0x0009e8000b901d54 */
[----:B------:R-:W0:Y:S01]  /*0c40*/  LDGDEPBAR ;  /* 0x00000000000079af */ /* 0x000e220000000000 */
[----:B-1----:R-:W-:-:S04]  /*0c50*/  LOP3.LUT R19, R47, 0x2, RZ, 0xfc, !PT ;  /* 0x000000022f137812 */ /* 0x002fc800078efcff */
[----:B------:R-:W-:-:S05]  /*0c60*/  LOP3.LUT R30, R19, 0x7, R42, 0x78, !PT ;  /* 0x00000007131e7812 */ /* 0x000fca00078e782a */
[----:B------:R-:W-:Y:S01]  /*0c70*/  IMAD.SHL.U32 R30, R30, 0x8, RZ ;  /* 0x000000081e1e7824 */ /* 0x000fe200078e00ff */
[----:B--2---:R-:W-:Y:S02]  /*0c80*/  LOP3.LUT R17, R47, 0x4, RZ, 0xfc, !PT ;  /* 0x000000042f117812 */ /* 0x004fe400078efcff */
[----:B------:R-:W-:Y:S02]  /*0c90*/  CS2R R6, SRZ ;  /* 0x0000000000067805 */ /* 0x000fe4000001ff00 */
[----:B------:R-:W-:Y:S02]  /*0ca0*/  LOP3.LUT R30, R13, R30, RZ, 0xfc, !PT ;  /* 0x0000001e0d1e7212 */ /* 0x000fe400078efcff */
[----:B---3--:R-:W-:Y:S02]  /*0cb0*/  LOP3.LUT R15, R47, 0x6, RZ, 0xfc, !PT ;  /* 0x000000062f0f7812 */ /* 0x008fe400078efcff */
[----:B------:R-:W-:Y:S02]  /*0cc0*/  CS2R R8, SRZ ;  /* 0x0000000000087805 */ /* 0x000fe4000001ff00 */
[----:B------:R-:W-:Y:S01]  /*0cd0*/  LOP3.LUT R28, R17, 0x7, R42, 0x78, !PT ;  /* 0x00000007111c7812 */ /* 0x000fe200078e782a */
[----:B------:R-:W-:Y:S01]  /*0ce0*/  IMAD.SHL.U32 R30, R30, 0x2, RZ ;  /* 0x000000021e1e7824 */ /* 0x000fe200078e00ff */
[----:B------:R-:W-:Y:S01]  /*0cf0*/  LOP3.LUT R2, R15, 0x7, R42, 0x78, !PT ;  /* 0x000000070f027812 */ /* 0x000fe200078e782a */
[----:B------:R-:W-:-:S04]  /*0d00*/  DEPBAR.LE SB0, 0x6 ;  /* 0x000081800000791a */ /* 0x000fc80000000000 */
[----:B------:R-:W-:Y:S01]  /*0d10*/  BAR.SYNC.DEFER_BLOCKING 0x0 ;  /* 0x0000000000007b1d */ /* 0x000fe20000010000 */
[----:B------:R-:W-:Y:S01]  /*0d20*/  LOP3.LUT R15, R3, 0x2, RZ, 0xfc, !PT ;  /* 0x00000002030f7812 */ /* 0x000fe200078efcff */
[----:B------:R-:W-:Y:S01]  /*0d30*/  IMAD.SHL.U32 R28, R28, 0x8, RZ ;  /* 0x000000081c1c7824 */ /* 0x000fe200078e00ff */
[----:B----4-:R-:W-:Y:S01]  /*0d40*/  CS2R R10, SRZ ;  /* 0x00000000000a7805 */ /* 0x010fe2000001ff00 */
[----:B------:R-:W-:Y:S01]  /*0d50*/  IMAD.SHL.U32 R2, R2, 0x8, RZ ;  /* 0x0000000802027824 */ /* 0x000fe200078e00ff */
[----:B------:R-:W-:Y:S02]  /*0d60*/  LOP3.LUT R12, R15, 0x7, R42, 0x78, !PT ;  /* 0x000000070f0c7812 */ /* 0x000fe400078e782a */
[C---:B------:R-:W-:Y:S02]  /*0d70*/  LOP3.LUT R28, R13.reuse, R28, RZ, 0xfc, !PT ;  /* 0x0000001c0d1c7212 */ /* 0x040fe400078efcff */
[----:B------:R-:W-:Y:S01]  /*0d80*/  LOP3.LUT R2, R13, R2, RZ, 0xfc, !PT ;  /* 0x000000020d027212 */ /* 0x000fe200078efcff */
[----:B------:R-:W-:Y:S01]  /*0d90*/  IMAD.SHL.U32 R12, R12, 0x8, RZ ;  /* 0x000000080c0c7824 */ /* 0x000fe200078e00ff */
[C---:B------:R-:W-:Y:S01]  /*0da0*/  LOP3.LUT R13, R3.reuse, 0x4, RZ, 0xfc, !PT ;  /* 0x00000004030d7812 */ /* 0x040fe200078efcff */
[----:B------:R-:W-:Y:S01]  /*0db0*/  IMAD.SHL.U32 R28, R28, 0x2, RZ ;  /* 0x000000021c1c7824 */ /* 0x000fe200078e00ff */
[----:B------:R-:W-:Y:S01]  /*0dc0*/  LOP3.LUT R3, R3, 0x6, RZ, 0xfc, !PT ;  /* 0x0000000603037812 */ /* 0x000fe200078efcff */
[----:B------:R-:W-:Y:S01]  /*0dd0*/  IMAD.SHL.U32 R2, R2, 0x2, RZ ;  /* 0x0000000202027824 */ /* 0x000fe200078e00ff */
[----:B------:R-:W-:-:S02]  /*0de0*/  LOP3.LUT R20, R13, 0x7, R42, 0x78, !PT ;  /* 0x000000070d147812 */ /* 0x000fc400078e782a */
[----:B------:R-:W-:Y:S02]  /*0df0*/  LOP3.LUT R29, R5, R12, RZ, 0xfc, !PT ;  /* 0x0000000c051d7212 */ /* 0x000fe400078efcff */
[----:B------:R-:W-:Y:S01]  /*0e00*/  LOP3.LUT R0, R3, 0x7, R42, 0x78, !PT ;  /* 0x0000000703007812 */ /* 0x000fe200078e782a */
[----:B------:R-:W-:Y:S02]  /*0e10*/  IMAD.SHL.U32 R20, R20, 0x8, RZ ;  /* 0x0000000814147824 */ /* 0x000fe400078e00ff */
[----:B------:R-:W-:Y:S01]  /*0e20*/  IMAD.SHL.U32 R29, R29, 0x2, RZ ;  /* 0x000000021d1d7824 */ /* 0x000fe200078e00ff */
[----:B------:R1:W2:Y:S01]  /*0e30*/  LDSM.16.M88.4 R12, [R46+UR14] ;  /* 0x0000000e2e0c783b */ /* 0x0002a20008000200 */
[----:B------:R-:W-:Y:S01]  /*0e40*/  IMAD.SHL.U32 R0, R0, 0x8, RZ ;  /* 0x0000000800007824 */ /* 0x000fe200078e00ff */
[C---:B------:R-:W-:Y:S02]  /*0e50*/  LOP3.LUT R3, R5.reuse, R20, RZ, 0xfc, !PT ;  /* 0x0000001405037212 */ /* 0x040fe400078efcff */
[----:B------:R1:W3:Y:S02]  /*0e60*/  LDSM.16.M88.4 R16, [R43+UR14+0x2000] ;  /* 0x0020000e2b10783b */ /* 0x0002e40008000200 */
[----:B------:R-:W-:Y:S01]  /*0e70*/  LOP3.LUT R0, R5, R0, RZ, 0xfc, !PT ;  /* 0x0000000005007212 */ /* 0x000fe200078efcff */
[----:B------:R-:W-:-:S04]  /*0e80*/  IMAD.WIDE.U32 R4, R4, 0x8, R24 ;  /* 0x0000000804047825 */ /* 0x000fc800078e0018 */
[----:B------:R-:W-:Y:S01]  /*0e90*/  IMAD.SHL.U32 R3, R3, 0x2, RZ ;  /* 0x0000000203037824 */ /* 0x000fe200078e00ff */
[----:B------:R-:W-:Y:S01]  /*0ea0*/  IADD3 R40, P0, R4, 0x200, RZ ;  /* 0x0000020004287810 */ /* 0x000fe20007f1e0ff */
[----:B------:R-:W-:-:S04]  /*0eb0*/  IMAD.SHL.U32 R0, R0, 0x2, RZ ;  /* 0x0000000200007824 */ /* 0x000fc800078e00ff */
[----:B------:R-:W-:Y:S01]  /*0ec0*/  IMAD.X R41, RZ, RZ, R5, P0 ;  /* 0x000000ffff297224 */ /* 0x000fe200000e0605 */
[----:B-1----:R-:W-:-:S07]  /*0ed0*/  CS2R R4, SRZ ;  /* 0x0000000000047805 */ /* 0x002fce000001ff00 */
.L_x_0:
[----:B------:R-:W-:-:S01]  /*0ee0*/  LDSM.16.M88.4 R20, [R30+UR4] ;  /* 0x000000041e14783b */ /* 0x000fc20008000200 */
[----:B--23--:R-:W-:Y:S01]  /*0ef0*/  HMMA.16816.F32.BF16 R4, R12, R16, R4 ;  /* 0x000000100c04723c */ /* 0x00cfe20000041804 */
[----:B------:R-:W-:Y:S02]  /*0f00*/  UIADD3 UR11, UR11, 0x40, URZ ;  /* 0x000000400b0b7890 */ /* 0x000fe4000fffe03f */
[----:B------:R-:W2:Y:S01]  /*0f10*/  LDSM.16.M88.4 R24, [R29+UR5] ;  /* 0x000000051d18783b */ /* 0x000ea20008000200 */
[----:B------:R-:W-:Y:S02]  /*0f20*/  UIADD3 UR12, UR12, 0x1, URZ ;  /* 0x000000010c0c7890 */ /* 0x000fe4000fffe03f */
[----:B------:R-:W-:Y:S01]  /*0f30*/  HMMA.16816.F32.BF16 R8, R12, R18, R8 ;  /* 0x000000120c08723c */ /* 0x000fe20000041808 */
[----:B------:R-:W-:Y:S01]  /*0f40*/  LDSM.16.M88.4 R12, [R28+UR4] ;  /* 0x000000041c0c783b */ /* 0x000fe20008000200 */
[----:B------:R-:W-:Y:S02]  /*0f50*/  UISETP.GE.U32.AND UP1, UPT, UR11, 0xb00, UPT ;  /* 0x00000b000b00788c */ /* 0x000fe4000bf26070 */
[----:B------:R-:W-:Y:S01]  /*0f60*/  UIADD3 UR10, UR10, 0x1, URZ ;  /* 0x000000010a0a7890 */ /* 0x000fe2000fffe03f */
[----:B------:R-:W3:Y:S01]  /*0f70*/  LDSM.16.M88.4 R16, [R3+UR5] ;  /* 0x000000050310783b */ /* 0x000ee20008000200 */
[----:B------:R-:W-:Y:S02]  /*0f80*/  UISETP.GE.AND UP0, UPT, UR12, 0x4, UPT ;  /* 0x000000040c00788c */ /* 0x000fe4000bf06270 */
[----:B------:R-:W-:Y:S02]  /*0f90*/  PLOP3.LUT P0, PT, PT, PT, UP1, 0x80, 0x0 ;  /* 0x000000000000781c */ /* 0x000fe40003f0f018 */
[----:B------:R-:W-:Y:S02]  /*0fa0*/  USEL UR12, UR12, URZ, !UP0 ;  /* 0x0000003f0c0c7287 */ /* 0x000fe4000c000000 */
[----:B------:R-:W-:Y:S02]  /*0fb0*/  UISETP.GE.AND UP0, UPT, UR10, 0x4, UPT ;  /* 0x000000040a00788c */ /* 0x000fe4000bf06270 */
[----:B------:R-:W-:Y:S02]  /*0fc0*/  ULEA UR19, UR12, UR13, 0xe ;  /* 0x0000000d0c137291 */ /* 0x000fe4000f8e703f */
[----:B------:R-:W-:Y:S01]  /*0fd0*/  IMAD.U32 R33, RZ, RZ, UR12 ;  /* 0x0000000cff217e24 */ /* 0x000fe2000f8e00ff */
[----:B------:R-:W-:Y:S02]  /*0fe0*/  USEL UR10, UR10, URZ, !UP0 ;  /* 0x0000003f0a0a7287 */ /* 0x000fe4000c000000 */
[----:B------:R-:W-:Y:S01]  /*0ff0*/  UISETP.GE.U32.AND UP0, UPT, UR11, 0xbc0, UPT ;  /* 0x00000bc00b00788c */ /* 0x000fe2000bf06070 */
[----:B------:R-:W-:Y:S01]  /*1000*/  IMAD R60, R33, 0x800, R52 ;  /* 0x00000800213c7824 */ /* 0x000fe200078e0234 */
[----:B------:R-:W-:Y:S01]  /*1010*/  IADD3 R58, R50, UR19, RZ ;  /* 0x00000013323a7c10 */ /* 0x000fe2000fffe0ff */
[----:B------:R-:W-:Y:S02]  /*1020*/  VIADD R33, R51, UR19 ;  /* 0x0000001333217c36 */ /* 0x000fe40008000000 */
[----:B------:R-:W-:Y:S02]  /*1030*/  VIADD R61, R49, UR19 ;  /* 0x00000013313d7c36 */ /* 0x000fe40008000000 */
[----:B------:R-:W-:-:S01]  /*1040*/  VIADD R59, R48, UR19 ;  /* 0x00000013303b7c36 */ /* 0x000fc20008000000 */
[----:B--2---:R-:W-:Y:S06]  /*1050*/  HMMA.16816.F32.BF16 R4, R20, R24, R4 ;  /* 0x000000181404723c */ /* 0x004fec0000041804 */
[----:B------:R-:W-:Y:S01]  /*1060*/  HMMA.16816.F32.BF16 R8, R20, R26, R8 ;  /* 0x0000001a1408723c */ /* 0x000fe20000041808 */
[----:B------:R-:W-:Y:S01]  /*1070*/  LDSM.16.M88.4 R20, [R2+UR4] ;  /* 0x000000040214783b */ /* 0x000fe20008000200 */
[----:B------:R-:W-:Y:S03]  /*1080*/  ULEA UR4, UR10, UR14, 0xb ;  /* 0x0000000e0a047291 */ /* 0x000fe6000f8e583f */
[----:B------:R-:W2:Y:S01]  /*1090*/  LDSM.16.M88.4 R24, [R0+UR5] ;  /* 0x000000050018783b */ /* 0x000ea20008000200 */
[----:B------:R-:W-:Y:S01]  /*10a0*/  ULEA UR5, UR10, UR13, 0xe ;  /* 0x0000000d0a057291 */ /* 0x000fe2000f8e703f */
[----:B------:R-:W-:-:S11]  /*10b0*/  BAR.SYNC.DEFER_BLOCKING 0x0 ;  /* 0x0000000000007b1d */ /* 0x000fd60000010000 */
[----:B---3--:R-:W-:Y:S06]  /*10c0*/  HMMA.16816.F32.BF16 R4, R12, R16, R4 ;  /* 0x000000100c04723c */ /* 0x008fec0000041804 */
[----:B------:R-:W-:Y:S01]  /*10d0*/  HMMA.16816.F32.BF16 R8, R12, R18, R8 ;  /* 0x000000120c08723c */ /* 0x000fe20000041808 */
[----:B------:R-:W-:Y:S01]  /*10e0*/  @!PT LDS RZ, [RZ] ;  /* 0x00000000fffff984 */ /* 0x000fe20000000800 */
[----:B------:R-:W-:Y:S01]  /*10f0*/  @!PT LDS RZ, [RZ] ;  /* 0x00000000fffff984 */ /* 0x000fe20000000800 */
[----:B------:R-:W-:Y:S01]  /*1100*/  @!PT LDS RZ, [RZ] ;  /* 0x00000000fffff984 */ /* 0x000fe20000000800 */
[----:B------:R3:W-:Y:S04]  /*1110*/  LDGSTS.E.LTC128B.64 [R60], desc[UR20][R40.64], !P0 ;  /* 0x00000000283c7fae */ /* 0x0007e8000c121b54 */
[----:B------:R-:W0:Y:S04]  /*1120*/  LDGDEPBAR ;  /* 0x00000000000079af */ /* 0x000e280000000000 */
[----:B------:R4:W-:Y:S04]  /*1130*/  LDGSTS.E.BYPASS.LTC128B.128 [R33], desc[UR20][R38.64], !P0 ;  /* 0x0000000026217fae */ /* 0x0009e8000c101d54 */
[----:B-1----:R1:W-:Y:S05]  /*1140*/  LDGSTS.E.BYPASS.LTC128B.128 [R58], desc[UR20][R36.64], !P0 ;  /* 0x00000000243a7fae */ /* 0x0023ea000c101d54 */
[----:B--2---:R-:W-:Y:S01]  /*1150*/  HMMA.16816.F32.BF16 R4, R20, R24, R4 ;  /* 0x000000181404723c */ /* 0x004fe20000041804 */
[----:B------:R2:W-:-:S05]  /*1160*/  LDGSTS.E.BYPASS.LTC128B.128 [R61], desc[UR20][R34.64], !P0 ;  /* 0x00000000223d7fae */ /* 0x0005ca000c101d54 */
[----:B------:R-:W-:Y:S05]  /*1170*/  HMMA.16816.F32.BF16 R8, R20, R26, R8 ;  /* 0x0000001a1408723c */ /* 0x000fea0000041808 */
[----:B---3--:R-:W-:Y:S06]  /*1180*/  IADD3 R40, P1, R40, 0x80, RZ ;  /* 0x0000008028287810 */ /* 0x008fec0007f3e0ff */
[----:B------:R-:W-:Y:S02]  /*1190*/  IADD3.X R41, RZ, R41, RZ, P1, !PT ;  /* 0x00000029ff297210 */ /* 0x000fe40000ffe4ff */
[----:B----4-:R-:W-:Y:S02]  /*11a0*/  MOV R33, R31 ;  /* 0x0000001f00217202 */ /* 0x010fe40000000f00 */
[----:B------:R-:W-:Y:S02]  /*11b0*/  IADD3 R38, P2, R38, 0x80, RZ ;  /* 0x0000008026267810 */ /* 0x000fe40007f5e0ff */
[----:B-1----:R-:W-:Y:S01]  /*11c0*/  IADD3 R36, P3, R36, 0x80, RZ ;  /* 0x0000008024247810 */ /* 0x002fe20007f7e0ff */
[----:B------:R1:W-:Y:S01]  /*11d0*/  LDGSTS.E.BYPASS.LTC128B.128 [R59], desc[UR20][R32.64], !P0 ;  /* 0x00000000203b7fae */ /* 0x0003e2000c101d54 */
[----:B------:R-:W-:Y:S01]  /*11e0*/  PLOP3.LUT P0, PT, PT, PT, UP0, 0x80, 0x0 ;  /* 0x000000000000781c */ /* 0x000fe20003f0f008 */
[----:B------:R-:W-:Y:S01]  /*11f0*/  IMAD.X R39, RZ, RZ, R39, P2 ;  /* 0x000000ffff277224 */ /* 0x000fe200010e0627 */
[----:B--2---:R-:W-:Y:S01]  /*1200*/  IADD3 R34, P4, R34, 0x80, RZ ;  /* 0x0000008022227810 */ /* 0x004fe20007f9e0ff */
[----:B------:R-:W0:Y:S01]  /*1210*/  LDGDEPBAR ;  /* 0x00000000000079af */ /* 0x000e220000000000 */
[----:B------:R-:W-:Y:S03]  /*1220*/  IADD3.X R37, RZ, R37, RZ, P3, !PT ;  /* 0x00000025ff257210 */ /* 0x000fe60001ffe4ff */
[----:B------:R-:W-:Y:S01]  /*1230*/  IMAD.X R35, RZ, RZ, R35, P4 ;  /* 0x000000ffff237224 */ /* 0x000fe200020e0623 */
[----:B-1----:R-:W-:Y:S01]  /*1240*/  IADD3 R32, P5, R32, 0x80, RZ ;  /* 0x0000008020207810 */ /* 0x002fe20007fbe0ff */
[----:B------:R-:W-:Y:S04]  /*1250*/  DEPBAR.LE SB0, 0x6 ;  /* 0x000081800000791a */ /* 0x000fe80000000000 */
[----:B------:R-:W-:Y:S01]  /*1260*/  BAR.SYNC.DEFER_BLOCKING 0x0 ;  /* 0x0000000000007b1d */ /* 0x000fe20000010000 */
[----:B------:R-:W-:Y:S05]  /*1270*/  IMAD.X R31, RZ, RZ, R31, P5 ;  /* 0x000000ffff1f7224 */ /* 0x000fea00028e061f */
[----:B------:R1:W2:Y:S04]  /*1280*/  LDSM.16.M88.4 R12, [R46+UR4] ;  /* 0x000000042e0c783b */ /* 0x0002a80008000200 */
[----:B------:R1:W2:Y:S01]  /*1290*/  LDSM.16.M88.4 R16, [R43+UR5] ;  /* 0x000000052b10783b */ /* 0x0002a20008000200 */
[----:B------:R-:W-:Y:S05]  /*12a0*/  @!P0 BRA `(.L_x_0) ;  /* 0xfffffffc000c8947 */ /* 0x000fea000383ffff */
[----:B------:R-:W-:Y:S01]  /*12b0*/  IABS R0, UR9 ;  /* 0x0000000900007c13 */ /* 0x000fe20008000000 */
[----:B------:R-:W-:Y:S01]  /*12c0*/  UISETP.GE.AND UP1, UPT, UR9, URZ, UPT ;  /* 0x0000003f0900728c */ /* 0x000fe2000bf26270 */
[----:B------:R-:W-:-:S04]  /*12d0*/  DEPBAR.LE SB0, 0x0 ;  /* 0x000080000000791a */ /* 0x000fc80000000000 */
[----:B------:R-:W-:Y:S01]  /*12e0*/  R2UR UR4, R0 ;  /* 0x00000000000472ca */ /* 0x000fe200000e0000 */
[----:B------:R-:W-:Y:S01]  /*12f0*/  IMAD.SHL.U32 R3, R42, 0x2, RZ ;  /* 0x000000022a037824 */ /* 0x000fe200078e00ff */
[----:B------:R-:W-:Y:S01]  /*1300*/  SHF.R.U32.HI R56, RZ, 0x2, R56 ;  /* 0x00000002ff387819 */ /* 0x000fe20000011638 */
[----:B--2---:R-:W2:Y:S01]  /*1310*/  LDC.64 R12, c[0x0][0x220] ;  /* 0x00008800ff0c7b82 */ /* 0x004ea20000000a00 */
[----:B------:R-:W-:Y:S01]  /*1320*/  F2FP.BF16.F32.PACK_AB R4, R5, R4 ;  /* 0x000000040504723e */ /* 0x000fe200000010ff */
[----:B------:R-:W-:Y:S01]  /*1330*/  IMAD R57, R57, 0x8, R54 ;  /* 0x0000000839397824 */ /* 0x000fe200078e0236 */
[----:B------:R-:W-:Y:S01]  /*1340*/  LOP3.LUT R3, R44, 0x6, R3, 0xf8, !PT ;  /* 0x000000062c037812 */ /* 0x000fe200078ef803 */
[----:B------:R-:W-:Y:S01]  /*1350*/  IMAD.SHL.U32 R0, R45, 0x2, RZ ;  /* 0x000000022d007824 */ /* 0x000fe200078e00ff */
[----:B------:R-:W-:Y:S01]  /*1360*/  F2FP.BF16.F32.PACK_AB R6, R7, R6 ;  /* 0x000000060706723e */ /* 0x000fe200000010ff */
[----:B------:R-:W-:Y:S01]  /*1370*/  VIADD R57, R57, UR6 ;  /* 0x0000000639397c36 */ /* 0x000fe20008000000 */
[----:B------:R-:W-:Y:S01]  /*1380*/  F2FP.BF16.F32.PACK_AB R8, R9, R8 ;  /* 0x000000080908723e */ /* 0x000fe200000010ff */
[----:B------:R-:W-:Y:S01]  /*1390*/  IMAD R3, R56, 0x88, R3 ;  /* 0x0000008838037824 */ /* 0x000fe200078e0203 */
[----:B------:R-:W-:Y:S01]  /*13a0*/  F2FP.BF16.F32.PACK_AB R10, R11, R10 ;  /* 0x0000000a0b0a723e */ /* 0x000fe200000010ff */
[----:B------:R-:W-:Y:S01]  /*13b0*/  UIMAD.WIDE.U32 UR10, UR17, UR4, URZ ;  /* 0x00000004110a72a5 */ /* 0x000fe2000f8e003f */
[----:B------:R-:W-:-:S02]  /*13c0*/  LOP3.LUT R0, R0, R47, RZ, 0xfc, !PT ;  /* 0x0000002f00007212 */ /* 0x000fc400078efcff */
[----:B------:R-:W-:Y:S01]  /*13d0*/  LEA R3, R3, UR14, 0x1 ;  /* 0x0000000e03037c11 */ /* 0x000fe2000f8e08ff */
[----:B------:R-:W-:Y:S01]  /*13e0*/  BAR.SYNC.DEFER_BLOCKING 0x0 ;  /* 0x0000000000007b1d */ /* 0x000fe20000010000 */
[----:B------:R-:W-:-:S05]  /*13f0*/  LOP3.LUT R55, R55, 0x78, RZ, 0xc0, !PT ;  /* 0x0000007837377812 */ /* 0x000fca00078ec0ff */
[----:B------:R-:W-:Y:S01]  /*1400*/  UMOV UR5, UR11 ;  /* 0x0000000b00057c82 */ /* 0x000fe20008000000 */
[----:B------:R-:W-:Y:S01]  /*1410*/  IMAD R0, R0, 0x88, R55 ;  /* 0x0000008800007824 */ /* 0x000fe200078e0237 */
[----:B------:R-:W-:Y:S01]  /*1420*/  UIMAD UR4, UR5, UR7, UR4 ;  /* 0x00000007050472a4 */ /* 0x000fe2000f8e0204 */
[----:B--2---:R-:W-:-:S03]  /*1430*/  IMAD.WIDE R12, R57, 0x2, R12 ;  /* 0x00000002390c7825 */ /* 0x004fc600078e020c */
[----:B------:R-:W-:Y:S01]  /*1440*/  UISETP.GT.U32.AND UP0, UPT, UR8, UR4, UPT ;  /* 0x000000040800728c */ /* 0x000fe2000bf04070 */
[----:B------:R-:W-:-:S10]  /*1450*/  LEA R0, R0, UR14, 0x1 ;  /* 0x0000000e00007c11 */ /* 0x000fd4000f8e08ff */
[----:B------:R-:W-:Y:S01]  /*1460*/  @!UP0 UIADD3 UR4, UR4, -UR8, URZ ;  /* 0x8000000804048290 */ /* 0x000fe2000fffe03f */
[----:B------:R2:W-:Y:S03]  /*1470*/  STS [R3], R4 ;  /* 0x0000000403007388 */ /* 0x0005e60000000800 */
[----:B------:R-:W-:Y:S01]  /*1480*/  UISETP.GT.U32.AND UP0, UPT, UR8, UR4, UPT ;  /* 0x000000040800728c */ /* 0x000fe2000bf04070 */
[----:B------:R2:W-:Y:S04]  /*1490*/  STS [R3+0x880], R6 ;  /* 0x0008800603007388 */ /* 0x0005e80000000800 */
[----:B------:R2:W-:Y:S04]  /*14a0*/  STS [R3+0x80], R8 ;  /* 0x0000800803007388 */ /* 0x0005e80000000800 */
[----:B------:R2:W-:Y:S02]  /*14b0*/  STS [R3+0x900], R10 ;  /* 0x0009000a03007388 */ /* 0x0005e40000000800 */
[----:B------:R-:W-:-:S02]  /*14c0*/  @!UP0 UIADD3 UR4, UR4, -UR8, URZ ;  /* 0x8000000804048290 */ /* 0x000fc4000fffe03f */
[----:B------:R-:W-:Y:S02]  /*14d0*/  UISETP.NE.AND UP0, UPT, UR16, URZ, UPT ;  /* 0x0000003f1000728c */ /* 0x000fe4000bf05270 */
[----:B------:R-:W-:-:S04]  /*14e0*/  @!UP1 UIADD3 UR4, -UR4, URZ, URZ ;  /* 0x0000003f04049290 */ /* 0x000fc8000fffe13f */
[----:B------:R-:W-:-:S04]  /*14f0*/  USEL UR4, UR15, UR4, !UP0 ;  /* 0x000000040f047287 */ /* 0x000fc8000c000000 */
[----:B------:R-:W-:-:S04]  /*1500*/  ULEA UR4, UR18, UR4, 0x3 ;  /* 0x0000000412047291 */ /* 0x000fc8000f8e183f */
[----:B------:R-:W-:-:S06]  /*1510*/  USHF.L.U32 UR4, UR4, 0x4, URZ ;  /* 0x0000000404047899 */ /* 0x000fcc000800063f */
[----:B------:R-:W-:Y:S01]  /*1520*/  LOP3.LUT R53, R53, UR4, RZ, 0xfc, !PT ;  /* 0x0000000435357c12 */ /* 0x000fe2000f8efcff */
[----:B------:R-:W-:Y:S03]  /*1530*/  BAR.SYNC.DEFER_BLOCKING 0x0 ;  /* 0x0000000000007b1d */ /* 0x000fe60000010000 */
[----:B------:R-:W-:-:S04]  /*1540*/  ISETP.GE.AND P0, PT, R53, 0x1, PT ;  /* 0x000000013500780c */ /* 0x000fc80003f06270 */
[----:B------:R-:W-:-:S13]  /*1550*/  ISETP.LT.AND P0, PT, R57, 0x4800, !P0 ;  /* 0x000048003900780c */ /* 0x000fda0004701270 */
[----:B--2---:R-:W-:Y:S05]  /*1560*/  @!P0 EXIT ;  /* 0x000000000000894d */ /* 0x004fea0003800000 */
[----:B------:R-:W1:Y:S04]  /*1570*/  LDS.128 R4, [R0] ;  /* 0x0000000000047984 */ /* 0x000e680000000c00 */
[----:B-1----:R-:W-:Y:S01]  /*1580*/  STG.E.128 desc[UR20][R12.64], R4 ;  /* 0x000000040c007986 */ /* 0x002fe2000c101d14 */
[----:B------:R-:W-:Y:S05]  /*1590*/  EXIT ;  /* 0x000000000000794d */ /* 0x000fea0003800000 */
.L_x_1:
[----:B------:R-:W-:-:S00]  /*15a0*/  BRA `(.L_x_1) ;  /* 0xfffffffc00fc7947 */ /* 0x000fc0000383ffff */
[----:B------:R-:W-:-:S00]  /*15b0*/  NOP ;  /* 0x0000000000007918 */ /* 0x000fc00000000000 */
        /* <DEDUP_REMOVED lines=12> */
.L_x_2:


//--------------------- .nv.shared.triton_mm      --------------------------
	.section	.nv.shared.triton_mm,"aw",@nobits
	.sectionflags	@""
	.align	16
	.zero		1024


//--------------------- .nv.constant0.triton_mm   --------------------------
	.section	.nv.constant0.triton_mm,"a",@progbits
	.sectionflags	@""
	.align	4
.nv.constant0.triton_mm:
	.zero		552
